	.headerflags	@"EF_CUDA_TEXMODE_UNIFIED EF_CUDA_64BIT_ADDRESS EF_CUDA_ACCELERATORS EF_CUDA_SM90 EF_CUDA_VIRTUAL_SM(EF_CUDA_SM90)"
	.elftype	@"ET_EXEC"


//--------------------- .nv.info                  --------------------------
	.section	.nv.info,"",@"SHT_CUDA_INFO"
	.align	4


	//----- nvinfo : EIATTR_REGCOUNT
	.align		4
        /*0000*/ 	.byte	0x04, 0x2f
        /*0002*/ 	.short	(.L_1 - .L_0)
	.align		4
.L_0:
        /*0004*/ 	.word	index@(triton_poi_fused_add_constant_pad_nd_convolution_relu_5)
        /*0008*/ 	.word	0x0000001e


	//----- nvinfo : EIATTR_MIN_STACK_SIZE
	.align		4
.L_1:
        /*000c*/ 	.byte	0x04, 0x12
        /*000e*/ 	.short	(.L_3 - .L_2)
	.align		4
.L_2:
        /*0010*/ 	.word	index@(triton_poi_fused_add_constant_pad_nd_convolution_relu_5)
        /*0014*/ 	.word	0x00000000


	//----- nvinfo : EIATTR_FRAME_SIZE
	.align		4
.L_3:
        /*0018*/ 	.byte	0x04, 0x11
        /*001a*/ 	.short	(.L_5 - .L_4)
	.align		4
.L_4:
        /*001c*/ 	.word	index@(triton_poi_fused_add_constant_pad_nd_convolution_relu_5)
        /*0020*/ 	.word	0x00000000


	//----- nvinfo : EIATTR_MIN_STACK_SIZE
	.align		4
.L_5:
        /*0024*/ 	.byte	0x04, 0x12
        /*0026*/ 	.short	(.L_7 - .L_6)
	.align		4
.L_6:
        /*0028*/ 	.word	index@(triton_poi_fused_add_constant_pad_nd_convolution_relu_5)
        /*002c*/ 	.word	0x00000000
.L_7:


//--------------------- .nv.info.triton_poi_fused_add_constant_pad_nd_convolution_relu_5 --------------------------
	.section	.nv.info.triton_poi_fused_add_constant_pad_nd_convolution_relu_5,"",@"SHT_CUDA_INFO"
	.sectionflags	@""
	.align	4


	//----- nvinfo : EIATTR_CUDA_API_VERSION
	.align		4
        /*0000*/ 	.byte	0x04, 0x37
        /*0002*/ 	.short	(.L_9 - .L_8)
.L_8:
        /*0004*/ 	.word	0x0000007c


	//----- nvinfo : EIATTR_KPARAM_INFO
	.align		4
.L_9:
        /*0008*/ 	.byte	0x04, 0x17
        /*000a*/ 	.short	(.L_11 - .L_10)
.L_10:
        /*000c*/ 	.word	0x00000000
        /*0010*/ 	.short	0x0003
        /*0012*/ 	.short	0x0018
        /*0014*/ 	.byte	0x00, 0xf0, 0x11, 0x00


	//----- nvinfo : EIATTR_KPARAM_INFO
	.align		4
.L_11:
        /*0018*/ 	.byte	0x04, 0x17
        /*001a*/ 	.short	(.L_13 - .L_12)
.L_12:
        /*001c*/ 	.word	0x00000000
        /*0020*/ 	.short	0x0002
        /*0022*/ 	.short	0x0010
        /*0024*/ 	.byte	0x00, 0xf4, 0x21, 0x00


	//----- nvinfo : EIATTR_KPARAM_INFO
	.align		4
.L_13:
        /*0028*/ 	.byte	0x04, 0x17
        /*002a*/ 	.short	(.L_15 - .L_14)
.L_14:
        /*002c*/ 	.word	0x00000000
        /*0030*/ 	.short	0x0001
        /*0032*/ 	.short	0x0008
        /*0034*/ 	.byte	0x00, 0xf4, 0x21, 0x00


	//----- nvinfo : EIATTR_KPARAM_INFO
	.align		4
.L_15:
        /*0038*/ 	.byte	0x04, 0x17
        /*003a*/ 	.short	(.L_17 - .L_16)
.L_16:
        /*003c*/ 	.word	0x00000000
        /*0040*/ 	.short	0x0000
        /*0042*/ 	.short	0x0000
        /*0044*/ 	.byte	0x00, 0xf4, 0x21, 0x00


	//----- nvinfo : EIATTR_SPARSE_MMA_MASK
	.align		4
.L_17:
        /*0048*/ 	.byte	0x03, 0x50
        /*004a*/ 	.short	0x0000


	//----- nvinfo : EIATTR_MAXREG_COUNT
	.align		4
        /*004c*/ 	.byte	0x03, 0x1b
        /*004e*/ 	.short	0x00ff


	//----- nvinfo : EIATTR_EXIT_INSTR_OFFSETS
	.align		4
        /*0050*/ 	.byte	0x04, 0x1c
        /*0052*/ 	.short	(.L_19 - .L_18)


	//   ....[0]....
.L_18:
        /*0054*/ 	.word	0x00000510


	//----- nvinfo : EIATTR_REQNTID
	.align		4
.L_19:
        /*0058*/ 	.byte	0x04, 0x10
        /*005a*/ 	.short	(.L_21 - .L_20)
.L_20:
        /*005c*/ 	.word	0x00000080
        /*0060*/ 	.word	0x00000001
        /*0064*/ 	.word	0x00000001


	//----- nvinfo : EIATTR_CBANK_PARAM_SIZE
	.align		4
.L_21:
        /*0068*/ 	.byte	0x03, 0x19
        /*006a*/ 	.short	0x001c


	//----- nvinfo : EIATTR_PARAM_CBANK
	.align		4
        /*006c*/ 	.byte	0x04, 0x0a
        /*006e*/ 	.short	(.L_23 - .L_22)
	.align		4
.L_22:
        /*0070*/ 	.word	index@(.nv.constant0.triton_poi_fused_add_constant_pad_nd_convolution_relu_5)
        /*0074*/ 	.short	0x0210
        /*0076*/ 	.short	0x001c


	//----- nvinfo : EIATTR_SW_WAR
	.align		4
.L_23:
        /*0078*/ 	.byte	0x04, 0x36
        /*007a*/ 	.short	(.L_25 - .L_24)
.L_24:
        /*007c*/ 	.word	0x00000008
.L_25:


//--------------------- .nv.callgraph             --------------------------
	.section	.nv.callgraph,"",@"SHT_CUDA_CALLGRAPH"
	.align	4
	.sectionentsize	8
	.align		4
        /*0000*/ 	.word	0x00000000
	.align		4
        /*0004*/ 	.word	0xffffffff
	.align		4
        /*0008*/ 	.word	0x00000000
	.align		4
        /*000c*/ 	.word	0xfffffffe
	.align		4
        /*0010*/ 	.word	0x00000000
	.align		4
        /*0014*/ 	.word	0xfffffffd
	.align		4
        /*0018*/ 	.word	0x00000000
	.align		4
        /*001c*/ 	.word	0xfffffffc


//--------------------- .text.triton_poi_fused_add_constant_pad_nd_convolution_relu_5 --------------------------
	.section	.text.triton_poi_fused_add_constant_pad_nd_convolution_relu_5,"ax",@progbits
	.align	128
        .global         triton_poi_fused_add_constant_pad_nd_convolution_relu_5
        .type           triton_poi_fused_add_constant_pad_nd_convolution_relu_5,@function
        .size           triton_poi_fused_add_constant_pad_nd_convolution_relu_5,(.L_x_1 - triton_poi_fused_add_constant_pad_nd_convolution_relu_5)
        .other          triton_poi_fused_add_constant_pad_nd_convolution_relu_5,@"STO_CUDA_ENTRY STV_DEFAULT"
triton_poi_fused_add_constant_pad_nd_convolution_relu_5:
.text.triton_poi_fused_add_constant_pad_nd_convolution_relu_5:
[----:B------:R-:W-:Y:S01]  /*0000*/  LDC R1, c[0x0][0x28] ;  /* 0x00000a00ff017b82 */ /* 0x000fe20000000800 */
[----:B------:R-:W1:Y:S07]  /*0010*/  S2R R0, SR_TID.X ;  /* 0x0000000000007919 */ /* 0x000e6e0000002100 */
[----:B------:R-:W2:Y:S01]  /*0020*/  LDC.64 R24, c[0x0][0x218] ;  /* 0x00008600ff187b82 */ /* 0x000ea20000000a00 */
[----:B------:R-:W-:Y:S01]  /*0030*/  IMAD.MOV.U32 R18, RZ, RZ, RZ ;  /* 0x000000ffff127224 */ /* 0x000fe200078e00ff */
[----:B------:R-:W-:Y:S01]  /*0040*/  ULDC.64 UR4, c[0x0][0x208] ;  /* 0x0000820000047ab9 */ /* 0x000fe20000000a00 */
[----:B------:R-:W3:Y:S05]  /*0050*/  S2R R19, SR_CTAID.X ;  /* 0x0000000000137919 */ /* 0x000eea0000002500 */
[----:B------:R-:W4:Y:S08]  /*0060*/  LDC.64 R2, c[0x0][0x210] ;  /* 0x00008400ff027b82 */ /* 0x000f300000000a00 */
[----:B------:R-:W5:Y:S01]  /*0070*/  LDC.64 R16, c[0x0][0x220] ;  /* 0x00008800ff107b82 */ /* 0x000f620000000a00 */
[----:B-1----:R-:W-:-:S05]  /*0080*/  IMAD.SHL.U32 R0, R0, 0x4, RZ ;  /* 0x0000000400007824 */ /* 0x002fca00078e00ff */
[----:B------:R-:W-:-:S05]  /*0090*/  LOP3.LUT R0, R0, 0x1fc, RZ, 0xc0, !PT ;  /* 0x000001fc00007812 */ /* 0x000fca00078ec0ff */
[----:B---3--:R-:W-:-:S04]  /*00a0*/  IMAD R19, R19, 0x400, R0 ;  /* 0x0000040013137824 */ /* 0x008fc800078e0200 */
[----:B------:R-:W-:-:S04]  /*00b0*/  IMAD.HI R0, R19, -0x6db6db6d, R18 ;  /* 0x9249249313007827 */ /* 0x000fc800078e0212 */
[----:B----4-:R-:W-:Y:S01]  /*00c0*/  IMAD.WIDE R2, R19, 0x4, R2 ;  /* 0x0000000413027825 */ /* 0x010fe200078e0202 */
[----:B------:R-:W-:-:S04]  /*00d0*/  SHF.R.U32.HI R5, RZ, 0x1f, R0 ;  /* 0x0000001fff057819 */ /* 0x000fc80000011600 */
[----:B------:R-:W-:Y:S02]  /*00e0*/  LEA.HI.SX32 R13, R0, R5, 0x1c ;  /* 0x00000005000d7211 */ /* 0x000fe400078fe2ff */
[----:B------:R-:W3:Y:S03]  /*00f0*/  LDG.E.128 R4, desc[UR4][R2.64] ;  /* 0x0000000402047981 */ /* 0x000ee6000c1e1d00 */
[----:B------:R-:W-:-:S04]  /*0100*/  IMAD R0, R13, -0x1c, R19 ;  /* 0xffffffe40d007824 */ /* 0x000fc800078e0213 */
[----:B--2---:R-:W-:-:S06]  /*0110*/  IMAD.WIDE R8, R0, 0x4, R24 ;  /* 0x0000000400087825 */ /* 0x004fcc00078e0218 */
[----:B------:R-:W3:Y:S01]  /*0120*/  LDG.E.EL.128 R8, desc[UR4][R8.64] ;  /* 0x0000000408087981 */ /* 0x000ee2000c2e1d00 */
[----:B------:R-:W-:-:S04]  /*0130*/  VIADD R19, R19, 0x200 ;  /* 0x0000020013137836 */ /* 0x000fc80000000000 */
[----:B------:R-:W-:-:S05]  /*0140*/  IMAD.HI R12, R19, -0x6db6db6d, R18 ;  /* 0x92492493130c7827 */ /* 0x000fca00078e0212 */
[----:B------:R-:W-:-:S04]  /*0150*/  SHF.R.U32.HI R15, RZ, 0x1f, R12 ;  /* 0x0000001fff0f7819 */ /* 0x000fc8000001160c */
[----:B------:R-:W-:Y:S02]  /*0160*/  LEA.HI.SX32 R18, R12, R15, 0x1c ;  /* 0x0000000f0c127211 */ /* 0x000fe400078fe2ff */
[----:B------:R-:W-:Y:S01]  /*0170*/  ISETP.GE.AND P0, PT, R0, 0x18, PT ;  /* 0x000000180000780c */ /* 0x000fe20003f06270 */
[----:B------:R-:W-:Y:S02]  /*0180*/  IMAD R21, R13, 0x18, R0 ;  /* 0x000000180d157824 */ /* 0x000fe400078e0200 */
[----:B------:R-:W-:Y:S01]  /*0190*/  IMAD R19, R18, -0x1c, R19 ;  /* 0xffffffe412137824 */ /* 0x000fe200078e0213 */
[----:B------:R-:W-:Y:S02]  /*01a0*/  CS2R R12, SRZ ;  /* 0x00000000000c7805 */ /* 0x000fe4000001ff00 */
[----:B------:R-:W-:Y:S01]  /*01b0*/  CS2R R14, SRZ ;  /* 0x00000000000e7805 */ /* 0x000fe2000001ff00 */
[----:B-----5:R-:W-:Y:S01]  /*01c0*/  IMAD.WIDE R20, R21, 0x4, R16 ;  /* 0x0000000415147825 */ /* 0x020fe200078e0210 */
[----:B------:R-:W-:-:S03]  /*01d0*/  ISETP.GE.AND P3, PT, R19, 0x18, PT ;  /* 0x000000181300780c */ /* 0x000fc60003f66270 */
[----:B------:R-:W-:Y:S02]  /*01e0*/  IMAD R23, R18, 0x18, R19 ;  /* 0x0000001812177824 */ /* 0x000fe400078e0213 */
[----:B------:R-:W-:Y:S01]  /*01f0*/  IMAD.WIDE R24, R19, 0x4, R24 ;  /* 0x0000000413187825 */ /* 0x000fe200078e0218 */
[----:B------:R-:W2:Y:S01]  /*0200*/  @!P0 LDG.E.128 R12, desc[UR4][R20.64] ;  /* 0x00000004140c8981 */ /* 0x000ea2000c1e1d00 */
[----:B------:R-:W-:-:S04]  /*0210*/  CS2R R18, SRZ ;  /* 0x0000000000127805 */ /* 0x000fc8000001ff00 */
[----:B------:R-:W4:Y:S01]  /*0220*/  LDG.E.EL.128 R24, desc[UR4][R24.64] ;  /* 0x0000000418187981 */ /* 0x000f22000c2e1d00 */
[----:B---3--:R-:W-:Y:S01]  /*0230*/  FADD R7, R7, R11 ;  /* 0x0000000b07077221 */ /* 0x008fe20000000000 */
[----:B------:R-:W-:Y:S01]  /*0240*/  FADD R6, R6, R10 ;  /* 0x0000000a06067221 */ /* 0x000fe20000000000 */
[----:B------:R-:W-:Y:S01]  /*0250*/  IMAD.WIDE R10, R23, 0x4, R16 ;  /* 0x00000004170a7825 */ /* 0x000fe200078e0210 */
[----:B------:R-:W-:Y:S01]  /*0260*/  CS2R R16, SRZ ;  /* 0x0000000000107805 */ /* 0x000fe2000001ff00 */
[----:B------:R-:W4:Y:S05]  /*0270*/  LDG.E.128 R20, desc[UR4][R2.64+0x800] ;  /* 0x0008000402147981 */ /* 0x000f2a000c1e1d00 */
[----:B------:R1:W3:Y:S01]  /*0280*/  @!P3 LDG.E.128 R16, desc[UR4][R10.64] ;  /* 0x000000040a10b981 */ /* 0x0002e2000c1e1d00 */
[----:B------:R-:W-:Y:S01]  /*0290*/  FADD R5, R5, R9 ;  /* 0x0000000905057221 */ /* 0x000fe20000000000 */
[----:B------:R-:W-:Y:S01]  /*02a0*/  FADD R4, R4, R8 ;  /* 0x0000000804047221 */ /* 0x000fe20000000000 */
[----:B--2---:R-:W-:-:S02]  /*02b0*/  SEL R9, R12, RZ, !P0 ;  /* 0x000000ff0c097207 */ /* 0x004fc40004000000 */
[----:B------:R-:W-:Y:S02]  /*02c0*/  SEL R0, R13, RZ, !P0 ;  /* 0x000000ff0d007207 */ /* 0x000fe40004000000 */
[----:B------:R-:W-:Y:S02]  /*02d0*/  SEL R8, R15, RZ, !P0 ;  /* 0x000000ff0f087207 */ /* 0x000fe40004000000 */
[----:B------:R-:W-:Y:S02]  /*02e0*/  SEL R13, R14, RZ, !P0 ;  /* 0x000000ff0e0d7207 */ /* 0x000fe40004000000 */
[----:B------:R-:W-:Y:S01]  /*02f0*/  FSETP.GEU.AND P5, PT, R4, -R9, PT ;  /* 0x800000090400720b */ /* 0x000fe20003fae000 */
[----:B------:R-:W-:Y:S01]  /*0300*/  FADD R4, R9, R4 ;  /* 0x0000000409047221 */ /* 0x000fe20000000000 */
[----:B------:R-:W-:Y:S01]  /*0310*/  FSETP.GEU.AND P0, PT, R5, -R0, PT ;  /* 0x800000000500720b */ /* 0x000fe20003f0e000 */
[----:B------:R-:W-:Y:S01]  /*0320*/  FADD R5, R0, R5 ;  /* 0x0000000500057221 */ /* 0x000fe20000000000 */
[----:B------:R-:W-:Y:S01]  /*0330*/  FSETP.GEU.AND P2, PT, R7, -R8, PT ;  /* 0x800000080700720b */ /* 0x000fe20003f4e000 */
[----:B------:R-:W-:Y:S01]  /*0340*/  FADD R7, R8, R7 ;  /* 0x0000000708077221 */ /* 0x000fe20000000000 */
[----:B------:R-:W-:-:S02]  /*0350*/  SEL R4, R4, RZ, P5 ;  /* 0x000000ff04047207 */ /* 0x000fc40002800000 */
[----:B------:R-:W-:Y:S01]  /*0360*/  FSETP.GEU.AND P1, PT, R6, -R13, PT ;  /* 0x8000000d0600720b */ /* 0x000fe20003f2e000 */
[----:B------:R-:W-:Y:S01]  /*0370*/  FADD R6, R13, R6 ;  /* 0x000000060d067221 */ /* 0x000fe20000000000 */
[----:B------:R-:W-:Y:S02]  /*0380*/  SEL R5, R5, RZ, P0 ;  /* 0x000000ff05057207 */ /* 0x000fe40000000000 */
[----:B------:R-:W-:Y:S02]  /*0390*/  SEL R7, R7, RZ, P2 ;  /* 0x000000ff07077207 */ /* 0x000fe40001000000 */
[----:B------:R-:W-:-:S05]  /*03a0*/  SEL R6, R6, RZ, P1 ;  /* 0x000000ff06067207 */ /* 0x000fca0000800000 */
[----:B------:R-:W-:Y:S01]  /*03b0*/  STG.E.128 desc[UR4][R2.64], R4 ;  /* 0x0000000402007986 */ /* 0x000fe2000c101d04 */
[----:B----4-:R-:W-:Y:S01]  /*03c0*/  FADD R0, R23, R27 ;  /* 0x0000001b17007221 */ /* 0x010fe20000000000 */
[----:B------:R-:W-:Y:S01]  /*03d0*/  FADD R9, R22, R26 ;  /* 0x0000001a16097221 */ /* 0x000fe20000000000 */
[----:B------:R-:W-:Y:S01]  /*03e0*/  FADD R8, R21, R25 ;  /* 0x0000001915087221 */ /* 0x000fe20000000000 */
[----:B-1----:R-:W-:Y:S01]  /*03f0*/  FADD R11, R20, R24 ;  /* 0x00000018140b7221 */ /* 0x002fe20000000000 */
[----:B---3--:R-:W-:Y:S02]  /*0400*/  SEL R19, R19, RZ, !P3 ;  /* 0x000000ff13137207 */ /* 0x008fe40005800000 */
[----:B------:R-:W-:Y:S02]  /*0410*/  SEL R16, R16, RZ, !P3 ;  /* 0x000000ff10107207 */ /* 0x000fe40005800000 */
[----:B------:R-:W-:Y:S02]  /*0420*/  SEL R17, R17, RZ, !P3 ;  /* 0x000000ff11117207 */ /* 0x000fe40005800000 */
[----:B------:R-:W-:-:S02]  /*0430*/  SEL R18, R18, RZ, !P3 ;  /* 0x000000ff12127207 */ /* 0x000fc40005800000 */
[----:B------:R-:W-:Y:S01]  /*0440*/  FSETP.GEU.AND P3, PT, R0, -R19, PT ;  /* 0x800000130000720b */ /* 0x000fe20003f6e000 */
[----:B------:R-:W-:Y:S01]  /*0450*/  FADD R0, R19, R0 ;  /* 0x0000000013007221 */ /* 0x000fe20000000000 */
[----:B------:R-:W-:Y:S01]  /*0460*/  FSETP.GEU.AND P4, PT, R11, -R16, PT ;  /* 0x800000100b00720b */ /* 0x000fe20003f8e000 */
[----:B------:R-:W-:Y:S01]  /*0470*/  FADD R11, R16, R11 ;  /* 0x0000000b100b7221 */ /* 0x000fe20000000000 */
[----:B------:R-:W-:Y:S01]  /*0480*/  FSETP.GEU.AND P6, PT, R8, -R17, PT ;  /* 0x800000110800720b */ /* 0x000fe20003fce000 */
[----:B------:R-:W-:Y:S01]  /*0490*/  FADD R8, R17, R8 ;  /* 0x0000000811087221 */ /* 0x000fe20000000000 */
[----:B------:R-:W-:Y:S01]  /*04a0*/  FSETP.GEU.AND P5, PT, R9, -R18, PT ;  /* 0x800000120900720b */ /* 0x000fe20003fae000 */
[----:B------:R-:W-:Y:S01]  /*04b0*/  FADD R9, R18, R9 ;  /* 0x0000000912097221 */ /* 0x000fe20000000000 */
[----:B------:R-:W-:Y:S02]  /*04c0*/  SEL R15, R0, RZ, P3 ;  /* 0x000000ff000f7207 */ /* 0x000fe40001800000 */
[----:B------:R-:W-:-:S02]  /*04d0*/  SEL R12, R11, RZ, P4 ;  /* 0x000000ff0b0c7207 */ /* 0x000fc40002000000 */
[----:B------:R-:W-:Y:S02]  /*04e0*/  SEL R13, R8, RZ, P6 ;  /* 0x000000ff080d7207 */ /* 0x000fe40003000000 */
[----:B------:R-:W-:-:S05]  /*04f0*/  SEL R14, R9, RZ, P5 ;  /* 0x000000ff090e7207 */ /* 0x000fca0002800000 */
[----:B------:R-:W-:Y:S01]  /*0500*/  STG.E.128 desc[UR4][R2.64+0x800], R12 ;  /* 0x0008000c02007986 */ /* 0x000fe2000c101d04 */
[----:B------:R-:W-:Y:S05]  /*0510*/  EXIT ;  /* 0x000000000000794d */ /* 0x000fea0003800000 */
.L_x_0:
[----:B------:R-:W-:-:S00]  /*0520*/  BRA `(.L_x_0) ;  /* 0xfffffffc00fc7947 */ /* 0x000fc0000383ffff */
[----:B------:R-:W-:-:S00]  /*0530*/  NOP ;  /* 0x0000000000007918 */ /* 0x000fc00000000000 */
        /* <DEDUP_REMOVED lines=12> */
.L_x_1:


//--------------------- .nv.constant0.triton_poi_fused_add_constant_pad_nd_convolution_relu_5 --------------------------
	.section	.nv.constant0.triton_poi_fused_add_constant_pad_nd_convolution_relu_5,"a",@progbits
	.sectionflags	@""
	.align	4
.nv.constant0.triton_poi_fused_add_constant_pad_nd_convolution_relu_5:
	.zero		556
